//
// Generated by NVIDIA NVVM Compiler
//
// Compiler Build ID: CL-36424714
// Cuda compilation tools, release 13.0, V13.0.88
// Based on NVVM 20.0.0
//

.version 9.0
.target sm_100
.address_size 64

	// .globl	_Z10burnKernelPfmi

.visible .entry _Z10burnKernelPfmi(
	.param .u64 .ptr .align 1 _Z10burnKernelPfmi_param_0,
	.param .u64 _Z10burnKernelPfmi_param_1,
	.param .u32 _Z10burnKernelPfmi_param_2
)
{
	.reg .pred 	%p<7>;
	.reg .b32 	%r<16>;
	.reg .b32 	%f<18>;
	.reg .b64 	%rd<7>;

	ld.param.u64 	%rd3, [_Z10burnKernelPfmi_param_0];
	ld.param.u64 	%rd4, [_Z10burnKernelPfmi_param_1];
	ld.param.u32 	%r8, [_Z10burnKernelPfmi_param_2];
	mov.u32 	%r9, %ctaid.x;
	mov.u32 	%r10, %ntid.x;
	mov.u32 	%r11, %tid.x;
	mad.lo.s32 	%r12, %r9, %r10, %r11;
	cvt.u64.u32 	%rd1, %r12;
	setp.le.u64 	%p1, %rd4, %rd1;
	@%p1 bra 	$L__BB0_9;
	cvta.to.global.u64 	%rd5, %rd3;
	shl.b64 	%rd6, %rd1, 2;
	add.s64 	%rd2, %rd5, %rd6;
	ld.global.f32 	%f17, [%rd2];
	setp.lt.s32 	%p2, %r8, 1;
	@%p2 bra 	$L__BB0_8;
	and.b32  	%r1, %r8, 3;
	setp.lt.u32 	%p3, %r8, 4;
	@%p3 bra 	$L__BB0_5;
	and.b32  	%r13, %r8, 2147483644;
	neg.s32 	%r14, %r13;
$L__BB0_4:
	fma.rn.f32 	%f10, %f17, 0f3F800008, 0f358637BD;
	fma.rn.f32 	%f11, %f10, 0f3F800008, 0f358637BD;
	fma.rn.f32 	%f12, %f11, 0f3F800008, 0f358637BD;
	fma.rn.f32 	%f17, %f12, 0f3F800008, 0f358637BD;
	add.s32 	%r14, %r14, 4;
	setp.ne.s32 	%p4, %r14, 0;
	@%p4 bra 	$L__BB0_4;
$L__BB0_5:
	setp.eq.s32 	%p5, %r1, 0;
	@%p5 bra 	$L__BB0_8;
	neg.s32 	%r15, %r1;
$L__BB0_7:
	.pragma "nounroll";
	fma.rn.f32 	%f17, %f17, 0f3F800008, 0f358637BD;
	add.s32 	%r15, %r15, 1;
	setp.ne.s32 	%p6, %r15, 0;
	@%p6 bra 	$L__BB0_7;
$L__BB0_8:
	st.global.f32 	[%rd2], %f17;
$L__BB0_9:
	ret;

}


// ===== COMPILED SASS (sm_100) =====

	.target	sm_100

	.elftype	@"ET_EXEC"


//--------------------- .note.nv.tkinfo           --------------------------
	.section	.note.nv.tkinfo,"",@"SHT_NOTE"
	.sectionflags	@"SHF_NOTE_NV_TKINFO"
	.tkinfo
        /*0018*/ 	.word	0x00000002
        /*0030*/ 	.string	""
        /*0030*/ 	.string	"ptxas"
        /*0030*/ 	.string	"Cuda compilation tools, release 13.0, V13.0.88"
        /*0030*/ 	.string	"Build cuda_13.0.r13.0/compiler.36424714_0"
        /*0030*/ 	.string	"-arch sm_100 -m 64 "



//--------------------- .note.nv.cuinfo           --------------------------
	.section	.note.nv.cuinfo,"",@"SHT_NOTE"
	.sectionflags	@"SHF_NOTE_NV_CUINFO"
        /*0018*/ 	.short	0x0002
        /*001a*/ 	.short	0x0064
        /*001c*/ 	.short	0x0082
	.zero		2


//--------------------- .nv.info                  --------------------------
	.section	.nv.info,"",@"SHT_CUDA_INFO"
	.align	4


	//----- nvinfo : EIATTR_REGCOUNT
	.align		4
        /*0000*/ 	.byte	0x04, 0x2f
        /*0002*/ 	.short	(.L_1 - .L_0)
	.align		4
.L_0:
        /*0004*/ 	.word	index@(_Z10burnKernelPfmi)
        /*0008*/ 	.word	0x00000008


	//----- nvinfo : EIATTR_FRAME_SIZE
	.align		4
.L_1:
        /*000c*/ 	.byte	0x04, 0x11
        /*000e*/ 	.short	(.L_3 - .L_2)
	.align		4
.L_2:
        /*0010*/ 	.word	index@(_Z10burnKernelPfmi)
        /*0014*/ 	.word	0x00000000


	//----- nvinfo : EIATTR_MIN_STACK_SIZE
	.align		4
.L_3:
        /*0018*/ 	.byte	0x04, 0x12
        /*001a*/ 	.short	(.L_5 - .L_4)
	.align		4
.L_4:
        /*001c*/ 	.word	index@(_Z10burnKernelPfmi)
        /*0020*/ 	.word	0x00000000
.L_5:


//--------------------- .nv.compat                --------------------------
	.section	.nv.compat,"",@"SHT_CUDA_COMPAT_INFO"
	.align	4
        /*0000*/ 	.byte	0x02, 0x09, 0x00, 0x00, 0x02, 0x02, 0x01, 0x00, 0x02, 0x05, 0x05, 0x00, 0x03, 0x07, 0x01, 0x01
        /*0010*/ 	.byte	0x02, 0x03, 0x00, 0x00, 0x02, 0x06, 0x01, 0x00, 0x04, 0x0b, 0x08, 0x00, 0x09, 0x00, 0x00, 0x00
        /*0020*/ 	.byte	0x00, 0x00, 0x00, 0x00


//--------------------- .nv.info._Z10burnKernelPfmi --------------------------
	.section	.nv.info._Z10burnKernelPfmi,"",@"SHT_CUDA_INFO"
	.sectionflags	@""
	.align	4


	//----- nvinfo : EIATTR_CUDA_API_VERSION
	.align		4
        /*0000*/ 	.byte	0x04, 0x37
        /*0002*/ 	.short	(.L_7 - .L_6)
.L_6:
        /*0004*/ 	.word	0x00000082


	//----- nvinfo : EIATTR_KPARAM_INFO
	.align		4
.L_7:
        /*0008*/ 	.byte	0x04, 0x17
        /*000a*/ 	.short	(.L_9 - .L_8)
.L_8:
        /*000c*/ 	.word	0x00000000
        /*0010*/ 	.short	0x0002
        /*0012*/ 	.short	0x0010
        /*0014*/ 	.byte	0x00, 0xf0, 0x11, 0x00


	//----- nvinfo : EIATTR_KPARAM_INFO
	.align		4
.L_9:
        /*0018*/ 	.byte	0x04, 0x17
        /*001a*/ 	.short	(.L_11 - .L_10)
.L_10:
        /*001c*/ 	.word	0x00000000
        /*0020*/ 	.short	0x0001
        /*0022*/ 	.short	0x0008
        /*0024*/ 	.byte	0x00, 0xf0, 0x21, 0x00


	//----- nvinfo : EIATTR_KPARAM_INFO
	.align		4
.L_11:
        /*0028*/ 	.byte	0x04, 0x17
        /*002a*/ 	.short	(.L_13 - .L_12)
.L_12:
        /*002c*/ 	.word	0x00000000
        /*0030*/ 	.short	0x0000
        /*0032*/ 	.short	0x0000
        /*0034*/ 	.byte	0x00, 0xf5, 0x21, 0x00


	//----- nvinfo : EIATTR_SPARSE_MMA_MASK
	.align		4
.L_13:
        /*0038*/ 	.byte	0x03, 0x50
        /*003a*/ 	.short	0x0000


	//----- nvinfo : EIATTR_MAXREG_COUNT
	.align		4
        /*003c*/ 	.byte	0x03, 0x1b
        /*003e*/ 	.short	0x00ff


	//----- nvinfo : EIATTR_MERCURY_ISA_VERSION
	.align		4
        /*0040*/ 	.byte	0x03, 0x5f
        /*0042*/ 	.short	0x0101


	//----- nvinfo : EIATTR_VRC_CTA_INIT_COUNT
	.align		4
        /*0044*/ 	.byte	0x02, 0x4a
	.zero		1
	.zero		1


	//----- nvinfo : EIATTR_EXIT_INSTR_OFFSETS
	.align		4
        /*0048*/ 	.byte	0x04, 0x1c
        /*004a*/ 	.short	(.L_15 - .L_14)


	//   ....[0]....
.L_14:
        /*004c*/ 	.word	0x00000080


	//   ....[1]....
        /*0050*/ 	.word	0x00000520


	//----- nvinfo : EIATTR_CBANK_PARAM_SIZE
	.align		4
.L_15:
        /*0054*/ 	.byte	0x03, 0x19
        /*0056*/ 	.short	0x0014


	//----- nvinfo : EIATTR_PARAM_CBANK
	.align		4
        /*0058*/ 	.byte	0x04, 0x0a
        /*005a*/ 	.short	(.L_17 - .L_16)
	.align		4
.L_16:
        /*005c*/ 	.word	index@(.nv.constant0._Z10burnKernelPfmi)
        /*0060*/ 	.short	0x0380
        /*0062*/ 	.short	0x0014


	//----- nvinfo : EIATTR_SW_WAR
	.align		4
.L_17:
        /*0064*/ 	.byte	0x04, 0x36
        /*0066*/ 	.short	(.L_19 - .L_18)
.L_18:
        /*0068*/ 	.word	0x00000008
.L_19:


//--------------------- .nv.callgraph             --------------------------
	.section	.nv.callgraph,"",@"SHT_CUDA_CALLGRAPH"
	.align	4
	.sectionentsize	8
	.align		4
        /*0000*/ 	.word	0x00000000
	.align		4
        /*0004*/ 	.word	0xffffffff
	.align		4
        /*0008*/ 	.word	0x00000000
	.align		4
        /*000c*/ 	.word	0xfffffffe
	.align		4
        /*0010*/ 	.word	0x00000000
	.align		4
        /*0014*/ 	.word	0xfffffffd
	.align		4
        /*0018*/ 	.word	0x00000000
	.align		4
        /*001c*/ 	.word	0xfffffffc


//--------------------- .text._Z10burnKernelPfmi  --------------------------
	.section	.text._Z10burnKernelPfmi,"ax",@progbits
	.align	128
        .global         _Z10burnKernelPfmi
        .type           _Z10burnKernelPfmi,@function
        .size           _Z10burnKernelPfmi,(.L_x_9 - _Z10burnKernelPfmi)
        .other          _Z10burnKernelPfmi,@"STO_CUDA_ENTRY STV_DEFAULT"
_Z10burnKernelPfmi:
.text._Z10burnKernelPfmi:
[----:B------:R-:W-:Y:S01]  /*0000*/  LDC R1, c[0x0][0x37c] ;  /* 0x0000df00ff017b82 */ /* 0x000fe20000000800 */
[----:B------:R-:W0:Y:S07]  /*0010*/  S2R R3, SR_TID.X ;  /* 0x0000000000037919 */ /* 0x000e2e0000002100 */
[----:B------:R-:W0:Y:S01]  /*0020*/  S2UR UR4, SR_CTAID.X ;  /* 0x00000000000479c3 */ /* 0x000e220000002500 */
[----:B------:R-:W1:Y:S07]  /*0030*/  LDCU.64 UR6, c[0x0][0x388] ;  /* 0x00007100ff0677ac */ /* 0x000e6e0008000a00 */
[----:B------:R-:W0:Y:S02]  /*0040*/  LDC R0, c[0x0][0x360] ;  /* 0x0000d800ff007b82 */ /* 0x000e240000000800 */
[----:B0-----:R-:W-:-:S05]  /*0050*/  IMAD R0, R0, UR4, R3 ;  /* 0x0000000400007c24 */ /* 0x001fca000f8e0203 */
[----:B-1----:R-:W-:-:S04]  /*0060*/  ISETP.GE.U32.AND P0, PT, R0, UR6, PT ;  /* 0x0000000600007c0c */ /* 0x002fc8000bf06070 */
[----:B------:R-:W-:-:S13]  /*0070*/  ISETP.GE.U32.AND.EX P0, PT, RZ, UR7, PT, P0 ;  /* 0x00000007ff007c0c */ /* 0x000fda000bf06100 */
[----:B------:R-:W-:Y:S05]  /*0080*/  @P0 EXIT ;  /* 0x000000000000094d */ /* 0x000fea0003800000 */
[----:B------:R-:W0:Y:S01]  /*0090*/  LDCU.64 UR4, c[0x0][0x380] ;  /* 0x00007000ff0477ac */ /* 0x000e220008000a00 */
[----:B------:R-:W1:Y:S01]  /*00a0*/  LDCU.64 UR6, c[0x0][0x358] ;  /* 0x00006b00ff0677ac */ /* 0x000e620008000a00 */
[----:B0-----:R-:W-:-:S04]  /*00b0*/  LEA R2, P0, R0, UR4, 0x2 ;  /* 0x0000000400027c11 */ /* 0x001fc8000f8010ff */
[----:B------:R-:W-:Y:S01]  /*00c0*/  LEA.HI.X R3, R0, UR5, RZ, 0x2, P0 ;  /* 0x0000000500037c11 */ /* 0x000fe200080f14ff */
[----:B------:R-:W0:Y:S04]  /*00d0*/  LDCU UR5, c[0x0][0x390] ;  /* 0x00007200ff0577ac */ /* 0x000e280008000800 */
[----:B-1----:R1:W5:Y:S01]  /*00e0*/  LDG.E R5, desc[UR6][R2.64] ;  /* 0x0000000602057981 */ /* 0x002362000c1e1900 */
[----:B0-----:R-:W-:-:S09]  /*00f0*/  UISETP.GE.AND UP0, UPT, UR5, 0x1, UPT ;  /* 0x000000010500788c */ /* 0x001fd2000bf06270 */
[----:B-1----:R-:W-:Y:S05]  /*0100*/  BRA.U !UP0, `(.L_x_0) ;  /* 0x0000000508007547 */ /* 0x002fea000b800000 */
[----:B------:R-:W-:Y:S02]  /*0110*/  UISETP.GE.U32.AND UP0, UPT, UR5, 0x4, UPT ;  /* 0x000000040500788c */ /* 0x000fe4000bf06070 */
[----:B------:R-:W-:-:S07]  /*0120*/  ULOP3.LUT UR4, UR5, 0x3, URZ, 0xc0, !UPT ;  /* 0x0000000305047892 */ /* 0x000fce000f8ec0ff */
[----:B------:R-:W-:Y:S05]  /*0130*/  BRA.U !UP0, `(.L_x_1) ;  /* 0x0000000108d47547 */ /* 0x000fea000b800000 */
[----:B------:R-:W-:-:S04]  /*0140*/  ULOP3.LUT UR5, UR5, 0x7ffffffc, URZ, 0xc0, !UPT ;  /* 0x7ffffffc05057892 */ /* 0x000fc8000f8ec0ff */
[----:B------:R-:W-:-:S04]  /*0150*/  UIADD3 UR5, UPT, UPT, -UR5, URZ, URZ ;  /* 0x000000ff05057290 */ /* 0x000fc8000fffe1ff */
[----:B------:R-:W-:-:S09]  /*0160*/  UISETP.GE.AND UP0, UPT, UR5, URZ, UPT ;  /* 0x000000ff0500728c */ /* 0x000fd2000bf06270 */
[----:B------:R-:W-:Y:S05]  /*0170*/  BRA.U UP0, `(.L_x_2) ;  /* 0x0000000100a47547 */ /* 0x000fea000b800000 */
[----:B------:R-:W-:Y:S02]  /*0180*/  UIADD3 UR8, UPT, UPT, -UR5, URZ, URZ ;  /* 0x000000ff05087290 */ /* 0x000fe4000fffe1ff */
[----:B------:R-:W-:Y:S02]  /*0190*/  UPLOP3.LUT UP0, UPT, UPT, UPT, UPT, 0x80, 0x8 ;  /* 0x000000000008789c */ /* 0x000fe40003f0f070 */
[----:B------:R-:W-:-:S09]  /*01a0*/  UISETP.GT.AND UP1, UPT, UR8, 0xc, UPT ;  /* 0x0000000c0800788c */ /* 0x000fd2000bf24270 */
[----:B------:R-:W-:Y:S05]  /*01b0*/  BRA.U !UP1, `(.L_x_3) ;  /* 0x0000000109547547 */ /* 0x000fea000b800000 */
[----:B------:R-:W-:Y:S01]  /*01c0*/  HFMA2 R0, -RZ, RZ, 1.875, 4.76837158203125e-07 ;  /* 0x3f800008ff007431 */ /* 0x000fe200000001ff */
[----:B------:R-:W-:-:S11]  /*01d0*/  UPLOP3.LUT UP0, UPT, UPT, UPT, UPT, 0x40, 0x4 ;  /* 0x000000000004789c */ /* 0x000fd60003f0e870 */
.L_x_4:
[----:B-----5:R-:W-:Y:S01]  /*01e0*/  FFMA R5, R5, R0, 9.9999999747524270788e-07 ;  /* 0x358637bd05057423 */ /* 0x020fe20000000000 */
[----:B------:R-:W-:-:S03]  /*01f0*/  UIADD3 UR5, UPT, UPT, UR5, 0x10, URZ ;  /* 0x0000001005057890 */ /* 0x000fc6000fffe0ff */
[----:B------:R-:W-:Y:S01]  /*0200*/  FFMA R5, R5, R0, 9.9999999747524270788e-07 ;  /* 0x358637bd05057423 */ /* 0x000fe20000000000 */
[----:B------:R-:W-:-:S03]  /*0210*/  UISETP.GE.AND UP1, UPT, UR5, -0xc, UPT ;  /* 0xfffffff40500788c */ /* 0x000fc6000bf26270 */
[----:B------:R-:W-:-:S04]  /*0220*/  FFMA R5, R5, R0, 9.9999999747524270788e-07 ;  /* 0x358637bd05057423 */ /* 0x000fc80000000000 */
        /* <DEDUP_REMOVED lines=12> */
[----:B------:R-:W-:Y:S01]  /*02f0*/  FFMA R5, R5, R0, 9.9999999747524270788e-07 ;  /* 0x358637bd05057423 */ /* 0x000fe20000000000 */
[----:B------:R-:W-:Y:S06]  /*0300*/  BRA.U !UP1, `(.L_x_4) ;  /* 0xfffffffd09b47547 */ /* 0x000fec000b83ffff */
.L_x_3:
[----:B------:R-:W-:-:S04]  /*0310*/  UIADD3 UR8, UPT, UPT, -UR5, URZ, URZ ;  /* 0x000000ff05087290 */ /* 0x000fc8000fffe1ff */
[----:B------:R-:W-:-:S09]  /*0320*/  UISETP.GT.AND UP1, UPT, UR8, 0x4, UPT ;  /* 0x000000040800788c */ /* 0x000fd2000bf24270 */
[----:B------:R-:W-:Y:S05]  /*0330*/  BRA.U !UP1, `(.L_x_5) ;  /* 0x00000001092c7547 */ /* 0x000fea000b800000 */
[----:B------:R-:W-:Y:S01]  /*0340*/  MOV R0, 0x3f800008 ;  /* 0x3f80000800007802 */ /* 0x000fe20000000f00 */
[----:B------:R-:W-:Y:S02]  /*0350*/  UPLOP3.LUT UP0, UPT, UPT, UPT, UPT, 0x40, 0x4 ;  /* 0x000000000004789c */ /* 0x000fe40003f0e870 */
[----:B------:R-:W-:Y:S02]  /*0360*/  UIADD3 UR5, UPT, UPT, UR5, 0x8, URZ ;  /* 0x0000000805057890 */ /* 0x000fe4000fffe0ff */
[----:B-----5:R-:W-:-:S04]  /*0370*/  FFMA R5, R5, R0, 9.9999999747524270788e-07 ;  /* 0x358637bd05057423 */ /* 0x020fc80000000000 */
[----:B------:R-:W-:-:S04]  /*0380*/  FFMA R5, R5, R0, 9.9999999747524270788e-07 ;  /* 0x358637bd05057423 */ /* 0x000fc80000000000 */
[----:B------:R-:W-:-:S04]  /*0390*/  FFMA R5, R5, R0, 9.9999999747524270788e-07 ;  /* 0x358637bd05057423 */ /* 0x000fc80000000000 */
[----:B------:R-:W-:-:S04]  /*03a0*/  FFMA R5, R5, R0, 9.9999999747524270788e-07 ;  /* 0x358637bd05057423 */ /* 0x000fc80000000000 */
[----:B------:R-:W-:-:S04]  /*03b0*/  FFMA R5, R5, R0, 9.9999999747524270788e-07 ;  /* 0x358637bd05057423 */ /* 0x000fc80000000000 */
[----:B------:R-:W-:-:S04]  /*03c0*/  FFMA R5, R5, R0, 9.9999999747524270788e-07 ;  /* 0x358637bd05057423 */ /* 0x000fc80000000000 */
[----:B------:R-:W-:-:S04]  /*03d0*/  FFMA R5, R5, R0, 9.9999999747524270788e-07 ;  /* 0x358637bd05057423 */ /* 0x000fc80000000000 */
[----:B------:R-:W-:-:S07]  /*03e0*/  FFMA R5, R5, R0, 9.9999999747524270788e-07 ;  /* 0x358637bd05057423 */ /* 0x000fce0000000000 */
.L_x_5:
[----:B------:R-:W-:-:S09]  /*03f0*/  UISETP.NE.OR UP0, UPT, UR5, URZ, UP0 ;  /* 0x000000ff0500728c */ /* 0x000fd20008705670 */
[----:B------:R-:W-:Y:S05]  /*0400*/  BRA.U !UP0, `(.L_x_1) ;  /* 0x0000000108207547 */ /* 0x000fea000b800000 */
.L_x_2:
[----:B------:R-:W-:-:S07]  /*0410*/  HFMA2 R0, -RZ, RZ, 1.875, 4.76837158203125e-07 ;  /* 0x3f800008ff007431 */ /* 0x000fce00000001ff */
.L_x_6:
[----:B------:R-:W-:Y:S01]  /*0420*/  UIADD3 UR5, UPT, UPT, UR5, 0x4, URZ ;  /* 0x0000000405057890 */ /* 0x000fe2000fffe0ff */
[----:B-----5:R-:W-:-:S03]  /*0430*/  FFMA R5, R5, R0, 9.9999999747524270788e-07 ;  /* 0x358637bd05057423 */ /* 0x020fc60000000000 */
[----:B------:R-:W-:Y:S01]  /*0440*/  UISETP.NE.AND UP0, UPT, UR5, URZ, UPT ;  /* 0x000000ff0500728c */ /* 0x000fe2000bf05270 */
[----:B------:R-:W-:-:S04]  /*0450*/  FFMA R5, R5, R0, 9.9999999747524270788e-07 ;  /* 0x358637bd05057423 */ /* 0x000fc80000000000 */
[----:B------:R-:W-:-:S04]  /*0460*/  FFMA R5, R5, R0, 9.9999999747524270788e-07 ;  /* 0x358637bd05057423 */ /* 0x000fc80000000000 */
[----:B------:R-:W-:Y:S01]  /*0470*/  FFMA R5, R5, R0, 9.9999999747524270788e-07 ;  /* 0x358637bd05057423 */ /* 0x000fe20000000000 */
[----:B------:R-:W-:Y:S06]  /*0480*/  BRA.U UP0, `(.L_x_6) ;  /* 0xfffffffd00e47547 */ /* 0x000fec000b83ffff */
.L_x_1:
[----:B------:R-:W-:-:S09]  /*0490*/  UISETP.NE.AND UP0, UPT, UR4, URZ, UPT ;  /* 0x000000ff0400728c */ /* 0x000fd2000bf05270 */
[----:B------:R-:W-:Y:S05]  /*04a0*/  BRA.U !UP0, `(.L_x_0) ;  /* 0x0000000108187547 */ /* 0x000fea000b800000 */
[----:B------:R-:W-:Y:S01]  /*04b0*/  MOV R0, 0x3f800008 ;  /* 0x3f80000800007802 */ /* 0x000fe20000000f00 */
[----:B------:R-:W-:-:S12]  /*04c0*/  UIADD3 UR4, UPT, UPT, -UR4, URZ, URZ ;  /* 0x000000ff04047290 */ /* 0x000fd8000fffe1ff */
.L_x_7:
[----:B------:R-:W-:Y:S01]  /*04d0*/  UIADD3 UR4, UPT, UPT, UR4, 0x1, URZ ;  /* 0x0000000104047890 */ /* 0x000fe2000fffe0ff */
[----:B-----5:R-:W-:-:S03]  /*04e0*/  FFMA R5, R5, R0, 9.9999999747524270788e-07 ;  /* 0x358637bd05057423 */ /* 0x020fc60000000000 */
[----:B------:R-:W-:-:S09]  /*04f0*/  UISETP.NE.AND UP0, UPT, UR4, URZ, UPT ;  /* 0x000000ff0400728c */ /* 0x000fd2000bf05270 */
[----:B------:R-:W-:Y:S05]  /*0500*/  BRA.U UP0, `(.L_x_7) ;  /* 0xfffffffd00f07547 */ /* 0x000fea000b83ffff */
.L_x_0:
[----:B-----5:R-:W-:Y:S01]  /*0510*/  STG.E desc[UR6][R2.64], R5 ;  /* 0x0000000502007986 */ /* 0x020fe2000c101906 */
[----:B------:R-:W-:Y:S05]  /*0520*/  EXIT ;  /* 0x000000000000794d */ /* 0x000fea0003800000 */
.L_x_8:
[----:B------:R-:W-:-:S00]  /*0530*/  BRA `(.L_x_8) ;  /* 0xfffffffc00fc7947 */ /* 0x000fc0000383ffff */
[----:B------:R-:W-:-:S00]  /*0540*/  NOP ;  /* 0x0000000000007918 */ /* 0x000fc00000000000 */
        /* <DEDUP_REMOVED lines=11> */
.L_x_9:


//--------------------- .nv.shared.reserved.0     --------------------------
	.section	.nv.shared.reserved.0,"aw",@nobits
	.weak		__nv_reservedSMEM_offset_0_alias
	.size		__nv_reservedSMEM_offset_0_alias, 0, 64
	.other		__nv_reservedSMEM_offset_0_alias,@"STO_CUDA_RESERVED_SHARED STV_DEFAULT"
__nv_reservedSMEM_offset_0_alias:
	.zero		0
	.zero		64


//--------------------- .nv.constant0._Z10burnKernelPfmi --------------------------
	.section	.nv.constant0._Z10burnKernelPfmi,"a",@progbits
	.sectionflags	@""
	.align	4
.nv.constant0._Z10burnKernelPfmi:
	.zero		916


//--------------------- SYMBOLS --------------------------

	.type		.nv.reservedSmem.offset0,@object
	.size		.nv.reservedSmem.offset0,0x4
